//
// Generated by NVIDIA NVVM Compiler
//
// Compiler Build ID: CL-36424714
// Cuda compilation tools, release 13.0, V13.0.88
// Based on NVVM 20.0.0
//

.version 9.0
.target sm_100
.address_size 64

	// .globl	_Z5helloPfPc
.extern .func  (.param .b32 func_retval0) vprintf
(
	.param .b64 vprintf_param_0,
	.param .b64 vprintf_param_1
)
;
.global .align 1 .b8 $str[4] = {37, 115, 10};

.visible .entry _Z5helloPfPc(
	.param .u64 .ptr .align 1 _Z5helloPfPc_param_0,
	.param .u64 .ptr .align 1 _Z5helloPfPc_param_1
)
{
	.local .align 8 .b8 	__local_depot0[8];
	.reg .b64 	%SP;
	.reg .b64 	%SPL;
	.reg .b16 	%rs<5>;
	.reg .b32 	%r<3>;
	.reg .b32 	%f<4>;
	.reg .b64 	%rd<9>;

	mov.u64 	%SPL, __local_depot0;
	cvta.local.u64 	%SP, %SPL;
	ld.param.u64 	%rd1, [_Z5helloPfPc_param_0];
	ld.param.u64 	%rd2, [_Z5helloPfPc_param_1];
	cvta.to.global.u64 	%rd3, %rd2;
	cvta.to.global.u64 	%rd4, %rd1;
	add.u64 	%rd5, %SP, 0;
	add.u64 	%rd6, %SPL, 0;
	ld.global.f32 	%f1, [%rd4+4];
	ld.global.f32 	%f2, [%rd4];
	add.f32 	%f3, %f1, %f2;
	st.global.f32 	[%rd4], %f3;
	mov.b16 	%rs1, 104;
	st.global.u8 	[%rd3], %rs1;
	mov.b16 	%rs2, 101;
	st.global.u8 	[%rd3+1], %rs2;
	mov.b16 	%rs3, 108;
	st.global.u8 	[%rd3+2], %rs3;
	st.global.u8 	[%rd3+3], %rs3;
	mov.b16 	%rs4, 111;
	st.global.u8 	[%rd3+4], %rs4;
	st.local.u64 	[%rd6], %rd2;
	mov.u64 	%rd7, $str;
	cvta.global.u64 	%rd8, %rd7;
	{ // callseq 0, 0
	.param .b64 param0;
	st.param.b64 	[param0], %rd8;
	.param .b64 param1;
	st.param.b64 	[param1], %rd5;
	.param .b32 retval0;
	call.uni (retval0), 
	vprintf, 
	(
	param0, 
	param1
	);
	ld.param.b32 	%r1, [retval0];
	} // callseq 0
	ret;

}


// ===== COMPILED SASS (sm_100) =====

	.target	sm_100

	.elftype	@"ET_EXEC"


//--------------------- .note.nv.tkinfo           --------------------------
	.section	.note.nv.tkinfo,"",@"SHT_NOTE"
	.sectionflags	@"SHF_NOTE_NV_TKINFO"
	.tkinfo
        /*0018*/ 	.word	0x00000002
        /*0030*/ 	.string	""
        /*0030*/ 	.string	"ptxas"
        /*0030*/ 	.string	"Cuda compilation tools, release 13.0, V13.0.88"
        /*0030*/ 	.string	"Build cuda_13.0.r13.0/compiler.36424714_0"
        /*0030*/ 	.string	"-arch sm_100 -m 64 "



//--------------------- .note.nv.cuinfo           --------------------------
	.section	.note.nv.cuinfo,"",@"SHT_NOTE"
	.sectionflags	@"SHF_NOTE_NV_CUINFO"
        /*0018*/ 	.short	0x0002
        /*001a*/ 	.short	0x0064
        /*001c*/ 	.short	0x0082
	.zero		2


//--------------------- .nv.info                  --------------------------
	.section	.nv.info,"",@"SHT_CUDA_INFO"
	.align	4


	//----- nvinfo : EIATTR_REGCOUNT
	.align		4
        /*0000*/ 	.byte	0x04, 0x2f
        /*0002*/ 	.short	(.L_2 - .L_1)
	.align		4
.L_1:
        /*0004*/ 	.word	index@(_Z5helloPfPc)
        /*0008*/ 	.word	0x00000018


	//----- nvinfo : EIATTR_FRAME_SIZE
	.align		4
.L_2:
        /*000c*/ 	.byte	0x04, 0x11
        /*000e*/ 	.short	(.L_4 - .L_3)
	.align		4
.L_3:
        /*0010*/ 	.word	index@(_Z5helloPfPc)
        /*0014*/ 	.word	0x00000008


	//----- nvinfo : EIATTR_MIN_STACK_SIZE
	.align		4
.L_4:
        /*0018*/ 	.byte	0x04, 0x12
        /*001a*/ 	.short	(.L_6 - .L_5)
	.align		4
.L_5:
        /*001c*/ 	.word	index@(_Z5helloPfPc)
        /*0020*/ 	.word	0x00000008
.L_6:


//--------------------- .nv.compat                --------------------------
	.section	.nv.compat,"",@"SHT_CUDA_COMPAT_INFO"
	.align	4
        /*0000*/ 	.byte	0x02, 0x09, 0x00, 0x00, 0x02, 0x02, 0x01, 0x00, 0x02, 0x05, 0x05, 0x00, 0x03, 0x07, 0x01, 0x01
        /*0010*/ 	.byte	0x02, 0x03, 0x00, 0x00, 0x02, 0x06, 0x01, 0x00, 0x04, 0x0b, 0x08, 0x00, 0x09, 0x00, 0x00, 0x00
        /*0020*/ 	.byte	0x00, 0x00, 0x00, 0x00


//--------------------- .nv.info._Z5helloPfPc     --------------------------
	.section	.nv.info._Z5helloPfPc,"",@"SHT_CUDA_INFO"
	.sectionflags	@""
	.align	4


	//----- nvinfo : EIATTR_CUDA_API_VERSION
	.align		4
        /*0000*/ 	.byte	0x04, 0x37
        /*0002*/ 	.short	(.L_8 - .L_7)
.L_7:
        /*0004*/ 	.word	0x00000082


	//----- nvinfo : EIATTR_KPARAM_INFO
	.align		4
.L_8:
        /*0008*/ 	.byte	0x04, 0x17
        /*000a*/ 	.short	(.L_10 - .L_9)
.L_9:
        /*000c*/ 	.word	0x00000000
        /*0010*/ 	.short	0x0001
        /*0012*/ 	.short	0x0008
        /*0014*/ 	.byte	0x00, 0xf5, 0x21, 0x00


	//----- nvinfo : EIATTR_KPARAM_INFO
	.align		4
.L_10:
        /*0018*/ 	.byte	0x04, 0x17
        /*001a*/ 	.short	(.L_12 - .L_11)
.L_11:
        /*001c*/ 	.word	0x00000000
        /*0020*/ 	.short	0x0000
        /*0022*/ 	.short	0x0000
        /*0024*/ 	.byte	0x00, 0xf5, 0x21, 0x00


	//----- nvinfo : EIATTR_SPARSE_MMA_MASK
	.align		4
.L_12:
        /*0028*/ 	.byte	0x03, 0x50
        /*002a*/ 	.short	0x0000


	//----- nvinfo : EIATTR_MAXREG_COUNT
	.align		4
        /*002c*/ 	.byte	0x03, 0x1b
        /*002e*/ 	.short	0x00ff


	//----- nvinfo : EIATTR_EXTERNS
	.align		4
        /*0030*/ 	.byte	0x04, 0x0f
        /*0032*/ 	.short	(.L_14 - .L_13)


	//   ....[0]....
	.align		4
.L_13:
        /*0034*/ 	.word	index@(vprintf)


	//----- nvinfo : EIATTR_MERCURY_ISA_VERSION
	.align		4
.L_14:
        /*0038*/ 	.byte	0x03, 0x5f
        /*003a*/ 	.short	0x0101


	//----- nvinfo : EIATTR_VRC_CTA_INIT_COUNT
	.align		4
        /*003c*/ 	.byte	0x02, 0x4a
	.zero		1
	.zero		1


	//----- nvinfo : EIATTR_SYSCALL_OFFSETS
	.align		4
        /*0040*/ 	.byte	0x04, 0x46
        /*0042*/ 	.short	(.L_16 - .L_15)


	//   ....[0]....
.L_15:
        /*0044*/ 	.word	0x000001e0


	//----- nvinfo : EIATTR_EXIT_INSTR_OFFSETS
	.align		4
.L_16:
        /*0048*/ 	.byte	0x04, 0x1c
        /*004a*/ 	.short	(.L_18 - .L_17)


	//   ....[0]....
.L_17:
        /*004c*/ 	.word	0x000001f0


	//----- nvinfo : EIATTR_CBANK_PARAM_SIZE
	.align		4
.L_18:
        /*0050*/ 	.byte	0x03, 0x19
        /*0052*/ 	.short	0x0010


	//----- nvinfo : EIATTR_PARAM_CBANK
	.align		4
        /*0054*/ 	.byte	0x04, 0x0a
        /*0056*/ 	.short	(.L_20 - .L_19)
	.align		4
.L_19:
        /*0058*/ 	.word	index@(.nv.constant0._Z5helloPfPc)
        /*005c*/ 	.short	0x0380
        /*005e*/ 	.short	0x0010


	//----- nvinfo : EIATTR_SW_WAR
	.align		4
.L_20:
        /*0060*/ 	.byte	0x04, 0x36
        /*0062*/ 	.short	(.L_22 - .L_21)
.L_21:
        /*0064*/ 	.word	0x00000008
.L_22:


//--------------------- .nv.callgraph             --------------------------
	.section	.nv.callgraph,"",@"SHT_CUDA_CALLGRAPH"
	.align	4
	.sectionentsize	8
	.align		4
        /*0000*/ 	.word	0x00000000
	.align		4
        /*0004*/ 	.word	0xffffffff
	.align		4
        /*0008*/ 	.word	index@(_Z5helloPfPc)
	.align		4
        /*000c*/ 	.word	index@(vprintf)
	.align		4
        /*0010*/ 	.word	0x00000000
	.align		4
        /*0014*/ 	.word	0xfffffffe
	.align		4
        /*0018*/ 	.word	0x00000000
	.align		4
        /*001c*/ 	.word	0xfffffffd
	.align		4
        /*0020*/ 	.word	0x00000000
	.align		4
        /*0024*/ 	.word	0xfffffffc


//--------------------- .nv.constant4             --------------------------
	.section	.nv.constant4,"a",@progbits
	.align	8
	.align		8
.nv.constant4:
        /*0000*/ 	.dword	vprintf
	.align		8
        /*0008*/ 	.dword	$str


//--------------------- .text._Z5helloPfPc        --------------------------
	.section	.text._Z5helloPfPc,"ax",@progbits
	.align	128
        .global         _Z5helloPfPc
        .type           _Z5helloPfPc,@function
        .size           _Z5helloPfPc,(.L_x_2 - _Z5helloPfPc)
        .other          _Z5helloPfPc,@"STO_CUDA_ENTRY STV_DEFAULT"
_Z5helloPfPc:
.text._Z5helloPfPc:
[----:B------:R-:W0:Y:S08]  /*0000*/  LDC R1, c[0x0][0x37c] ;  /* 0x0000df00ff017b82 */ /* 0x000e300000000800 */
[----:B------:R-:W1:Y:S01]  /*0010*/  LDC.64 R4, c[0x0][0x380] ;  /* 0x0000e000ff047b82 */ /* 0x000e620000000a00 */
[----:B------:R-:W1:Y:S01]  /*0020*/  LDCU.64 UR4, c[0x0][0x358] ;  /* 0x00006b00ff0477ac */ /* 0x000e620008000a00 */
[----:B0-----:R-:W-:-:S06]  /*0030*/  VIADD R1, R1, 0xfffffff8 ;  /* 0xfffffff801017836 */ /* 0x001fcc0000000000 */
[----:B------:R-:W0:Y:S08]  /*0040*/  LDC.64 R2, c[0x0][0x388] ;  /* 0x0000e200ff027b82 */ /* 0x000e300000000a00 */
[----:B------:R-:W2:Y:S01]  /*0050*/  LDC.64 R8, c[0x0][0x388] ;  /* 0x0000e200ff087b82 */ /* 0x000ea20000000a00 */
[----:B------:R-:W-:Y:S02]  /*0060*/  HFMA2 R13, -RZ, RZ, 0, 6.020069122314453125e-06 ;  /* 0x00000065ff0d7431 */ /* 0x000fe400000001ff */
[----:B------:R-:W-:Y:S01]  /*0070*/  IMAD.MOV.U32 R11, RZ, RZ, 0x6c ;  /* 0x0000006cff0b7424 */ /* 0x000fe200078e00ff */
[----:B------:R-:W-:Y:S01]  /*0080*/  MOV R12, 0x6f ;  /* 0x0000006f000c7802 */ /* 0x000fe20000000f00 */
[----:B------:R-:W-:Y:S01]  /*0090*/  IMAD.MOV.U32 R6, RZ, RZ, 0x68 ;  /* 0x00000068ff067424 */ /* 0x000fe200078e00ff */
[----:B------:R-:W3:Y:S01]  /*00a0*/  LDCU UR6, c[0x0][0x2f8] ;  /* 0x00005f00ff0677ac */ /* 0x000ee20008000800 */
[----:B-1----:R-:W4:Y:S01]  /*00b0*/  LDG.E R0, desc[UR4][R4.64+0x4] ;  /* 0x0000040404007981 */ /* 0x002f22000c1e1900 */
[----:B------:R-:W1:Y:S03]  /*00c0*/  LDCU.64 UR8, c[0x4][0x8] ;  /* 0x01000100ff0877ac */ /* 0x000e660008000a00 */
[----:B------:R-:W4:Y:S04]  /*00d0*/  LDG.E R7, desc[UR4][R4.64] ;  /* 0x0000000404077981 */ /* 0x000f28000c1e1900 */
[----:B--2---:R-:W-:Y:S01]  /*00e0*/  STL.64 [R1], R8 ;  /* 0x0000000801007387 */ /* 0x004fe20000100a00 */
[----:B----4-:R-:W-:Y:S01]  /*00f0*/  FADD R7, R0, R7 ;  /* 0x0000000700077221 */ /* 0x010fe20000000000 */
[----:B------:R-:W-:-:S04]  /*0100*/  MOV R0, 0x0 ;  /* 0x0000000000007802 */ /* 0x000fc80000000f00 */
[----:B------:R1:W-:Y:S04]  /*0110*/  STG.E desc[UR4][R4.64], R7 ;  /* 0x0000000704007986 */ /* 0x0003e8000c101904 */
[----:B0-----:R-:W-:Y:S04]  /*0120*/  STG.E.U8 desc[UR4][R2.64+0x2], R11 ;  /* 0x0000020b02007986 */ /* 0x001fe8000c101104 */
[----:B------:R0:W-:Y:S04]  /*0130*/  STG.E.U8 desc[UR4][R2.64+0x3], R11 ;  /* 0x0000030b02007986 */ /* 0x0001e8000c101104 */
[----:B------:R3:W-:Y:S01]  /*0140*/  STG.E.U8 desc[UR4][R2.64], R6 ;  /* 0x0000000602007986 */ /* 0x0007e2000c101104 */
[----:B-1----:R-:W-:Y:S01]  /*0150*/  IMAD.U32 R4, RZ, RZ, UR8 ;  /* 0x00000008ff047e24 */ /* 0x002fe2000f8e00ff */
[----:B------:R-:W-:-:S02]  /*0160*/  MOV R5, UR9 ;  /* 0x0000000900057c02 */ /* 0x000fc40008000f00 */
[----:B------:R1:W-:Y:S01]  /*0170*/  STG.E.U8 desc[UR4][R2.64+0x1], R13 ;  /* 0x0000010d02007986 */ /* 0x0003e2000c101104 */
[----:B0-----:R1:W0:Y:S03]  /*0180*/  LDC.64 R10, c[0x4][R0] ;  /* 0x01000000000a7b82 */ /* 0x0012260000000a00 */
[----:B------:R1:W-:Y:S01]  /*0190*/  STG.E.U8 desc[UR4][R2.64+0x4], R12 ;  /* 0x0000040c02007986 */ /* 0x0003e2000c101104 */
[----:B------:R-:W2:Y:S01]  /*01a0*/  LDCU UR4, c[0x0][0x2fc] ;  /* 0x00005f80ff0477ac */ /* 0x000ea20008000800 */
[----:B---3--:R-:W-:-:S05]  /*01b0*/  IADD3 R6, P0, PT, R1, UR6, RZ ;  /* 0x0000000601067c10 */ /* 0x008fca000ff1e0ff */
[----:B-12---:R-:W-:-:S08]  /*01c0*/  IMAD.X R7, RZ, RZ, UR4, P0 ;  /* 0x00000004ff077e24 */ /* 0x006fd000080e06ff */
[----:B------:R-:W-:-:S07]  /*01d0*/  LEPC R20, `(.L_x_0) ;  /* 0x000000001014794e */ /* 0x000fce0000000000 */
[----:B0-----:R-:W-:Y:S05]  /*01e0*/  CALL.ABS.NOINC R10 ;  /* 0x000000000a007343 */ /* 0x001fea0003c00000 */
.L_x_0:
[----:B------:R-:W-:Y:S05]  /*01f0*/  EXIT ;  /* 0x000000000000794d */ /* 0x000fea0003800000 */
.L_x_1:
[----:B------:R-:W-:-:S00]  /*0200*/  BRA `(.L_x_1) ;  /* 0xfffffffc00fc7947 */ /* 0x000fc0000383ffff */
[----:B------:R-:W-:-:S00]  /*0210*/  NOP ;  /* 0x0000000000007918 */ /* 0x000fc00000000000 */
        /* <DEDUP_REMOVED lines=14> */
.L_x_2:


//--------------------- .nv.global.init           --------------------------
	.section	.nv.global.init,"aw",@progbits
.nv.global.init:
	.type		$str,@object
	.size		$str,(.L_0 - $str)
$str:
        /*0000*/ 	.byte	0x25, 0x73, 0x0a, 0x00
.L_0:


//--------------------- .nv.shared.reserved.0     --------------------------
	.section	.nv.shared.reserved.0,"aw",@nobits
	.weak		__nv_reservedSMEM_offset_0_alias
	.size		__nv_reservedSMEM_offset_0_alias, 0, 64
	.other		__nv_reservedSMEM_offset_0_alias,@"STO_CUDA_RESERVED_SHARED STV_DEFAULT"
__nv_reservedSMEM_offset_0_alias:
	.zero		0
	.zero		64


//--------------------- .nv.constant0._Z5helloPfPc --------------------------
	.section	.nv.constant0._Z5helloPfPc,"a",@progbits
	.sectionflags	@""
	.align	4
.nv.constant0._Z5helloPfPc:
	.zero		912


//--------------------- SYMBOLS --------------------------

	.type		.nv.reservedSmem.offset0,@object
	.size		.nv.reservedSmem.offset0,0x4
	.type		vprintf,@function
